//
// Generated by NVIDIA NVVM Compiler
//
// Compiler Build ID: CL-36424714
// Cuda compilation tools, release 13.0, V13.0.88
// Based on NVVM 20.0.0
//

.version 9.0
.target sm_100
.address_size 64

	// .globl	_Z11tiledMatMULPiS_S_ii
// _ZZ11tiledMatMULPiS_S_iiE1A has been demoted
// _ZZ11tiledMatMULPiS_S_iiE1B has been demoted

.visible .entry _Z11tiledMatMULPiS_S_ii(
	.param .u64 .ptr .align 1 _Z11tiledMatMULPiS_S_ii_param_0,
	.param .u64 .ptr .align 1 _Z11tiledMatMULPiS_S_ii_param_1,
	.param .u64 .ptr .align 1 _Z11tiledMatMULPiS_S_ii_param_2,
	.param .u32 _Z11tiledMatMULPiS_S_ii_param_3,
	.param .u32 _Z11tiledMatMULPiS_S_ii_param_4
)
{
	.reg .pred 	%p<11>;
	.reg .b32 	%r<169>;
	.reg .b64 	%rd<13>;
	// demoted variable
	.shared .align 4 .b8 _ZZ11tiledMatMULPiS_S_iiE1A[4096];
	// demoted variable
	.shared .align 4 .b8 _ZZ11tiledMatMULPiS_S_iiE1B[4096];
	ld.param.u64 	%rd3, [_Z11tiledMatMULPiS_S_ii_param_0];
	ld.param.u64 	%rd4, [_Z11tiledMatMULPiS_S_ii_param_1];
	ld.param.u64 	%rd5, [_Z11tiledMatMULPiS_S_ii_param_2];
	ld.param.u32 	%r45, [_Z11tiledMatMULPiS_S_ii_param_3];
	ld.param.u32 	%r46, [_Z11tiledMatMULPiS_S_ii_param_4];
	mov.u32 	%r1, %tid.x;
	mov.u32 	%r2, %tid.y;
	mov.u32 	%r48, %ctaid.x;
	mov.u32 	%r49, %ctaid.y;
	mad.lo.s32 	%r3, %r46, %r49, %r2;
	mad.lo.s32 	%r4, %r46, %r48, %r1;
	div.s32 	%r5, %r45, %r46;
	setp.lt.s32 	%p1, %r5, 1;
	mov.b32 	%r167, 0;
	@%p1 bra 	$L__BB0_15;
	mad.lo.s32 	%r6, %r3, %r45, %r1;
	mul.lo.s32 	%r7, %r46, %r2;
	add.s32 	%r51, %r7, %r1;
	mad.lo.s32 	%r52, %r51, %r45, %r4;
	shl.b32 	%r53, %r52, 2;
	mov.u32 	%r54, _ZZ11tiledMatMULPiS_S_iiE1B;
	add.s32 	%r8, %r54, %r53;
	and.b32  	%r9, %r46, 7;
	and.b32  	%r10, %r46, 3;
	and.b32  	%r11, %r46, 2147483640;
	and.b32  	%r12, %r46, 1;
	neg.s32 	%r13, %r11;
	shl.b32 	%r14, %r46, 5;
	shl.b32 	%r15, %r46, 2;
	cvta.to.global.u64 	%rd1, %rd3;
	cvta.to.global.u64 	%rd2, %rd4;
	mov.b32 	%r152, 0;
	mov.u32 	%r167, %r152;
$L__BB0_2:
	setp.lt.s32 	%p2, %r46, 1;
	mul.lo.s32 	%r55, %r152, %r46;
	add.s32 	%r56, %r6, %r55;
	mul.wide.s32 	%rd6, %r56, 4;
	add.s64 	%rd7, %rd1, %rd6;
	ld.global.u32 	%r57, [%rd7];
	add.s32 	%r58, %r7, %r1;
	shl.b32 	%r59, %r58, 2;
	mov.u32 	%r60, _ZZ11tiledMatMULPiS_S_iiE1A;
	add.s32 	%r61, %r60, %r59;
	st.shared.u32 	[%r61], %r57;
	add.s32 	%r62, %r55, %r2;
	mad.lo.s32 	%r63, %r62, %r45, %r4;
	mul.wide.s32 	%rd8, %r63, 4;
	add.s64 	%rd9, %rd2, %rd8;
	ld.global.u32 	%r64, [%rd9];
	st.shared.u32 	[%r8], %r64;
	bar.sync 	0;
	@%p2 bra 	$L__BB0_14;
	setp.lt.u32 	%p3, %r46, 8;
	mov.b32 	%r162, 0;
	@%p3 bra 	$L__BB0_6;
	shl.b32 	%r67, %r7, 2;
	add.s32 	%r69, %r67, %r60;
	add.s32 	%r154, %r69, 16;
	shl.b32 	%r70, %r1, 2;
	mov.u32 	%r71, _ZZ11tiledMatMULPiS_S_iiE1B;
	add.s32 	%r155, %r71, %r70;
	mov.u32 	%r156, %r13;
$L__BB0_5:
	.pragma "nounroll";
	ld.shared.u32 	%r72, [%r154+-16];
	ld.shared.u32 	%r73, [%r155];
	mad.lo.s32 	%r74, %r73, %r72, %r167;
	ld.shared.u32 	%r75, [%r154+-12];
	add.s32 	%r76, %r155, %r15;
	ld.shared.u32 	%r77, [%r76];
	mad.lo.s32 	%r78, %r77, %r75, %r74;
	ld.shared.u32 	%r79, [%r154+-8];
	add.s32 	%r80, %r76, %r15;
	ld.shared.u32 	%r81, [%r80];
	mad.lo.s32 	%r82, %r81, %r79, %r78;
	ld.shared.u32 	%r83, [%r154+-4];
	add.s32 	%r84, %r80, %r15;
	ld.shared.u32 	%r85, [%r84];
	mad.lo.s32 	%r86, %r85, %r83, %r82;
	ld.shared.u32 	%r87, [%r154];
	add.s32 	%r88, %r84, %r15;
	ld.shared.u32 	%r89, [%r88];
	mad.lo.s32 	%r90, %r89, %r87, %r86;
	ld.shared.u32 	%r91, [%r154+4];
	add.s32 	%r92, %r88, %r15;
	ld.shared.u32 	%r93, [%r92];
	mad.lo.s32 	%r94, %r93, %r91, %r90;
	ld.shared.u32 	%r95, [%r154+8];
	add.s32 	%r96, %r92, %r15;
	ld.shared.u32 	%r97, [%r96];
	mad.lo.s32 	%r98, %r97, %r95, %r94;
	ld.shared.u32 	%r99, [%r154+12];
	add.s32 	%r100, %r96, %r15;
	ld.shared.u32 	%r101, [%r100];
	mad.lo.s32 	%r167, %r101, %r99, %r98;
	add.s32 	%r156, %r156, 8;
	add.s32 	%r155, %r155, %r14;
	add.s32 	%r154, %r154, 32;
	setp.ne.s32 	%p4, %r156, 0;
	mov.u32 	%r162, %r11;
	@%p4 bra 	$L__BB0_5;
$L__BB0_6:
	setp.eq.s32 	%p5, %r9, 0;
	@%p5 bra 	$L__BB0_14;
	add.s32 	%r103, %r9, -1;
	setp.lt.u32 	%p6, %r103, 3;
	@%p6 bra 	$L__BB0_9;
	add.s32 	%r104, %r162, %r7;
	shl.b32 	%r105, %r104, 2;
	mov.u32 	%r106, _ZZ11tiledMatMULPiS_S_iiE1A;
	add.s32 	%r107, %r106, %r105;
	ld.shared.u32 	%r108, [%r107];
	mad.lo.s32 	%r109, %r162, %r46, %r1;
	shl.b32 	%r110, %r109, 2;
	mov.u32 	%r111, _ZZ11tiledMatMULPiS_S_iiE1B;
	add.s32 	%r112, %r111, %r110;
	ld.shared.u32 	%r113, [%r112];
	mad.lo.s32 	%r114, %r113, %r108, %r167;
	ld.shared.u32 	%r115, [%r107+4];
	add.s32 	%r116, %r112, %r15;
	ld.shared.u32 	%r117, [%r116];
	mad.lo.s32 	%r118, %r117, %r115, %r114;
	ld.shared.u32 	%r119, [%r107+8];
	add.s32 	%r120, %r116, %r15;
	ld.shared.u32 	%r121, [%r120];
	mad.lo.s32 	%r122, %r121, %r119, %r118;
	ld.shared.u32 	%r123, [%r107+12];
	add.s32 	%r124, %r120, %r15;
	ld.shared.u32 	%r125, [%r124];
	mad.lo.s32 	%r167, %r125, %r123, %r122;
	add.s32 	%r162, %r162, 4;
$L__BB0_9:
	setp.eq.s32 	%p7, %r10, 0;
	@%p7 bra 	$L__BB0_14;
	setp.eq.s32 	%p8, %r10, 1;
	@%p8 bra 	$L__BB0_12;
	add.s32 	%r127, %r162, %r7;
	shl.b32 	%r128, %r127, 2;
	mov.u32 	%r129, _ZZ11tiledMatMULPiS_S_iiE1A;
	add.s32 	%r130, %r129, %r128;
	ld.shared.u32 	%r131, [%r130];
	mad.lo.s32 	%r132, %r162, %r46, %r1;
	shl.b32 	%r133, %r132, 2;
	mov.u32 	%r134, _ZZ11tiledMatMULPiS_S_iiE1B;
	add.s32 	%r135, %r134, %r133;
	ld.shared.u32 	%r136, [%r135];
	mad.lo.s32 	%r137, %r136, %r131, %r167;
	ld.shared.u32 	%r138, [%r130+4];
	add.s32 	%r139, %r135, %r15;
	ld.shared.u32 	%r140, [%r139];
	mad.lo.s32 	%r167, %r140, %r138, %r137;
	add.s32 	%r162, %r162, 2;
$L__BB0_12:
	setp.eq.s32 	%p9, %r12, 0;
	@%p9 bra 	$L__BB0_14;
	add.s32 	%r141, %r162, %r7;
	shl.b32 	%r142, %r141, 2;
	mov.u32 	%r143, _ZZ11tiledMatMULPiS_S_iiE1A;
	add.s32 	%r144, %r143, %r142;
	ld.shared.u32 	%r145, [%r144];
	mad.lo.s32 	%r146, %r162, %r46, %r1;
	shl.b32 	%r147, %r146, 2;
	mov.u32 	%r148, _ZZ11tiledMatMULPiS_S_iiE1B;
	add.s32 	%r149, %r148, %r147;
	ld.shared.u32 	%r150, [%r149];
	mad.lo.s32 	%r167, %r150, %r145, %r167;
$L__BB0_14:
	bar.sync 	0;
	add.s32 	%r152, %r152, 1;
	setp.ne.s32 	%p10, %r152, %r5;
	@%p10 bra 	$L__BB0_2;
$L__BB0_15:
	cvta.to.global.u64 	%rd10, %rd5;
	mad.lo.s32 	%r151, %r3, %r45, %r4;
	mul.wide.s32 	%rd11, %r151, 4;
	add.s64 	%rd12, %rd10, %rd11;
	st.global.u32 	[%rd12], %r167;
	ret;

}


// ===== COMPILED SASS (sm_100) =====

	.target	sm_100

	.elftype	@"ET_EXEC"


//--------------------- .note.nv.tkinfo           --------------------------
	.section	.note.nv.tkinfo,"",@"SHT_NOTE"
	.sectionflags	@"SHF_NOTE_NV_TKINFO"
	.tkinfo
        /*0018*/ 	.word	0x00000002
        /*0030*/ 	.string	""
        /*0030*/ 	.string	"ptxas"
        /*0030*/ 	.string	"Cuda compilation tools, release 13.0, V13.0.88"
        /*0030*/ 	.string	"Build cuda_13.0.r13.0/compiler.36424714_0"
        /*0030*/ 	.string	"-arch sm_100 -m 64 "



//--------------------- .note.nv.cuinfo           --------------------------
	.section	.note.nv.cuinfo,"",@"SHT_NOTE"
	.sectionflags	@"SHF_NOTE_NV_CUINFO"
        /*0018*/ 	.short	0x0002
        /*001a*/ 	.short	0x0064
        /*001c*/ 	.short	0x0082
	.zero		2


//--------------------- .nv.info                  --------------------------
	.section	.nv.info,"",@"SHT_CUDA_INFO"
	.align	4


	//----- nvinfo : EIATTR_REGCOUNT
	.align		4
        /*0000*/ 	.byte	0x04, 0x2f
        /*0002*/ 	.short	(.L_1 - .L_0)
	.align		4
.L_0:
        /*0004*/ 	.word	index@(_Z11tiledMatMULPiS_S_ii)
        /*0008*/ 	.word	0x0000001f


	//----- nvinfo : EIATTR_FRAME_SIZE
	.align		4
.L_1:
        /*000c*/ 	.byte	0x04, 0x11
        /*000e*/ 	.short	(.L_3 - .L_2)
	.align		4
.L_2:
        /*0010*/ 	.word	index@(_Z11tiledMatMULPiS_S_ii)
        /*0014*/ 	.word	0x00000000


	//----- nvinfo : EIATTR_MIN_STACK_SIZE
	.align		4
.L_3:
        /*0018*/ 	.byte	0x04, 0x12
        /*001a*/ 	.short	(.L_5 - .L_4)
	.align		4
.L_4:
        /*001c*/ 	.word	index@(_Z11tiledMatMULPiS_S_ii)
        /*0020*/ 	.word	0x00000000
.L_5:


//--------------------- .nv.compat                --------------------------
	.section	.nv.compat,"",@"SHT_CUDA_COMPAT_INFO"
	.align	4
        /*0000*/ 	.byte	0x02, 0x09, 0x00, 0x00, 0x02, 0x02, 0x01, 0x00, 0x02, 0x05, 0x05, 0x00, 0x03, 0x07, 0x01, 0x01
        /*0010*/ 	.byte	0x02, 0x03, 0x00, 0x00, 0x02, 0x06, 0x01, 0x00, 0x04, 0x0b, 0x08, 0x00, 0x09, 0x00, 0x00, 0x00
        /*0020*/ 	.byte	0x00, 0x00, 0x00, 0x00


//--------------------- .nv.info._Z11tiledMatMULPiS_S_ii --------------------------
	.section	.nv.info._Z11tiledMatMULPiS_S_ii,"",@"SHT_CUDA_INFO"
	.sectionflags	@""
	.align	4


	//----- nvinfo : EIATTR_CUDA_API_VERSION
	.align		4
        /*0000*/ 	.byte	0x04, 0x37
        /*0002*/ 	.short	(.L_7 - .L_6)
.L_6:
        /*0004*/ 	.word	0x00000082


	//----- nvinfo : EIATTR_KPARAM_INFO
	.align		4
.L_7:
        /*0008*/ 	.byte	0x04, 0x17
        /*000a*/ 	.short	(.L_9 - .L_8)
.L_8:
        /*000c*/ 	.word	0x00000000
        /*0010*/ 	.short	0x0004
        /*0012*/ 	.short	0x001c
        /*0014*/ 	.byte	0x00, 0xf0, 0x11, 0x00


	//----- nvinfo : EIATTR_KPARAM_INFO
	.align		4
.L_9:
        /*0018*/ 	.byte	0x04, 0x17
        /*001a*/ 	.short	(.L_11 - .L_10)
.L_10:
        /*001c*/ 	.word	0x00000000
        /*0020*/ 	.short	0x0003
        /*0022*/ 	.short	0x0018
        /*0024*/ 	.byte	0x00, 0xf0, 0x11, 0x00


	//----- nvinfo : EIATTR_KPARAM_INFO
	.align		4
.L_11:
        /*0028*/ 	.byte	0x04, 0x17
        /*002a*/ 	.short	(.L_13 - .L_12)
.L_12:
        /*002c*/ 	.word	0x00000000
        /*0030*/ 	.short	0x0002
        /*0032*/ 	.short	0x0010
        /*0034*/ 	.byte	0x00, 0xf5, 0x21, 0x00


	//----- nvinfo : EIATTR_KPARAM_INFO
	.align		4
.L_13:
        /*0038*/ 	.byte	0x04, 0x17
        /*003a*/ 	.short	(.L_15 - .L_14)
.L_14:
        /*003c*/ 	.word	0x00000000
        /*0040*/ 	.short	0x0001
        /*0042*/ 	.short	0x0008
        /*0044*/ 	.byte	0x00, 0xf5, 0x21, 0x00


	//----- nvinfo : EIATTR_KPARAM_INFO
	.align		4
.L_15:
        /*0048*/ 	.byte	0x04, 0x17
        /*004a*/ 	.short	(.L_17 - .L_16)
.L_16:
        /*004c*/ 	.word	0x00000000
        /*0050*/ 	.short	0x0000
        /*0052*/ 	.short	0x0000
        /*0054*/ 	.byte	0x00, 0xf5, 0x21, 0x00


	//----- nvinfo : EIATTR_SPARSE_MMA_MASK
	.align		4
.L_17:
        /*0058*/ 	.byte	0x03, 0x50
        /*005a*/ 	.short	0x0000


	//----- nvinfo : EIATTR_MAXREG_COUNT
	.align		4
        /*005c*/ 	.byte	0x03, 0x1b
        /*005e*/ 	.short	0x00ff


	//----- nvinfo : EIATTR_NUM_BARRIERS
	.align		4
        /*0060*/ 	.byte	0x02, 0x4c
        /*0062*/ 	.byte	0x01
	.zero		1


	//----- nvinfo : EIATTR_MERCURY_ISA_VERSION
	.align		4
        /*0064*/ 	.byte	0x03, 0x5f
        /*0066*/ 	.short	0x0101


	//----- nvinfo : EIATTR_VRC_CTA_INIT_COUNT
	.align		4
        /*0068*/ 	.byte	0x02, 0x4a
	.zero		1
	.zero		1


	//----- nvinfo : EIATTR_EXIT_INSTR_OFFSETS
	.align		4
        /*006c*/ 	.byte	0x04, 0x1c
        /*006e*/ 	.short	(.L_19 - .L_18)


	//   ....[0]....
.L_18:
        /*0070*/ 	.word	0x00000b40


	//----- nvinfo : EIATTR_CBANK_PARAM_SIZE
	.align		4
.L_19:
        /*0074*/ 	.byte	0x03, 0x19
        /*0076*/ 	.short	0x0020


	//----- nvinfo : EIATTR_PARAM_CBANK
	.align		4
        /*0078*/ 	.byte	0x04, 0x0a
        /*007a*/ 	.short	(.L_21 - .L_20)
	.align		4
.L_20:
        /*007c*/ 	.word	index@(.nv.constant0._Z11tiledMatMULPiS_S_ii)
        /*0080*/ 	.short	0x0380
        /*0082*/ 	.short	0x0020


	//----- nvinfo : EIATTR_SW_WAR
	.align		4
.L_21:
        /*0084*/ 	.byte	0x04, 0x36
        /*0086*/ 	.short	(.L_23 - .L_22)
.L_22:
        /*0088*/ 	.word	0x00000008
.L_23:


//--------------------- .nv.callgraph             --------------------------
	.section	.nv.callgraph,"",@"SHT_CUDA_CALLGRAPH"
	.align	4
	.sectionentsize	8
	.align		4
        /*0000*/ 	.word	0x00000000
	.align		4
        /*0004*/ 	.word	0xffffffff
	.align		4
        /*0008*/ 	.word	0x00000000
	.align		4
        /*000c*/ 	.word	0xfffffffe
	.align		4
        /*0010*/ 	.word	0x00000000
	.align		4
        /*0014*/ 	.word	0xfffffffd
	.align		4
        /*0018*/ 	.word	0x00000000
	.align		4
        /*001c*/ 	.word	0xfffffffc


//--------------------- .text._Z11tiledMatMULPiS_S_ii --------------------------
	.section	.text._Z11tiledMatMULPiS_S_ii,"ax",@progbits
	.align	128
        .global         _Z11tiledMatMULPiS_S_ii
        .type           _Z11tiledMatMULPiS_S_ii,@function
        .size           _Z11tiledMatMULPiS_S_ii,(.L_x_8 - _Z11tiledMatMULPiS_S_ii)
        .other          _Z11tiledMatMULPiS_S_ii,@"STO_CUDA_ENTRY STV_DEFAULT"
_Z11tiledMatMULPiS_S_ii:
.text._Z11tiledMatMULPiS_S_ii:
[----:B------:R-:W-:Y:S08]  /*0000*/  LDC R1, c[0x0][0x37c] ;  /* 0x0000df00ff017b82 */ /* 0x000ff00000000800 */
[----:B------:R-:W0:Y:S01]  /*0010*/  LDC.64 R2, c[0x0][0x398] ;  /* 0x0000e600ff027b82 */ /* 0x000e220000000a00 */
[----:B------:R-:W1:Y:S01]  /*0020*/  S2R R8, SR_TID.X ;  /* 0x0000000000087919 */ /* 0x000e620000002100 */
[----:B------:R-:W2:Y:S01]  /*0030*/  LDCU.64 UR10, c[0x0][0x358] ;  /* 0x00006b00ff0a77ac */ /* 0x000ea20008000a00 */
[----:B------:R-:W-:-:S05]  /*0040*/  MOV R18, RZ ;  /* 0x000000ff00127202 */ /* 0x000fca0000000f00 */
[----:B------:R-:W-:Y:S08]  /*0050*/  S2UR UR5, SR_CTAID.Y ;  /* 0x00000000000579c3 */ /* 0x000ff00000002600 */
[----:B------:R-:W1:Y:S01]  /*0060*/  S2UR UR4, SR_CTAID.X ;  /* 0x00000000000479c3 */ /* 0x000e620000002500 */
[----:B0-----:R-:W-:-:S04]  /*0070*/  IABS R7, R3 ;  /* 0x0000000300077213 */ /* 0x001fc80000000000 */
[----:B------:R-:W0:Y:S01]  /*0080*/  I2F.RP R0, R7 ;  /* 0x0000000700007306 */ /* 0x000e220000209400 */
[----:B-1----:R-:W-:-:S07]  /*0090*/  IMAD R13, R3, UR4, R8 ;  /* 0x00000004030d7c24 */ /* 0x002fce000f8e0208 */
[----:B0-----:R-:W0:Y:S02]  /*00a0*/  MUFU.RCP R0, R0 ;  /* 0x0000000000007308 */ /* 0x001e240000001000 */
[----:B0-----:R-:W-:-:S06]  /*00b0*/  IADD3 R4, PT, PT, R0, 0xffffffe, RZ ;  /* 0x0ffffffe00047810 */ /* 0x001fcc0007ffe0ff */
[----:B------:R0:W1:Y:S02]  /*00c0*/  F2I.FTZ.U32.TRUNC.NTZ R5, R4 ;  /* 0x0000000400057305 */ /* 0x000064000021f000 */
[----:B0-----:R-:W-:Y:S02]  /*00d0*/  HFMA2 R4, -RZ, RZ, 0, 0 ;  /* 0x00000000ff047431 */ /* 0x001fe400000001ff */
[----:B-1----:R-:W-:-:S04]  /*00e0*/  IMAD.MOV R6, RZ, RZ, -R5 ;  /* 0x000000ffff067224 */ /* 0x002fc800078e0a05 */
[----:B------:R-:W-:Y:S01]  /*00f0*/  IMAD R9, R6, R7, RZ ;  /* 0x0000000706097224 */ /* 0x000fe200078e02ff */
[----:B------:R-:W-:-:S03]  /*0100*/  IABS R6, R2 ;  /* 0x0000000200067213 */ /* 0x000fc60000000000 */
[----:B------:R-:W-:Y:S01]  /*0110*/  IMAD.HI.U32 R5, R5, R9, R4 ;  /* 0x0000000905057227 */ /* 0x000fe200078e0004 */
[----:B------:R-:W-:-:S04]  /*0120*/  LOP3.LUT R4, R2, R3, RZ, 0x3c, !PT ;  /* 0x0000000302047212 */ /* 0x000fc800078e3cff */
[----:B------:R-:W-:Y:S01]  /*0130*/  ISETP.GE.AND P1, PT, R4, RZ, PT ;  /* 0x000000ff0400720c */ /* 0x000fe20003f26270 */
[----:B------:R-:W-:-:S04]  /*0140*/  IMAD.HI.U32 R9, R5, R6, RZ ;  /* 0x0000000605097227 */ /* 0x000fc800078e00ff */
[----:B------:R-:W-:-:S04]  /*0150*/  IMAD.MOV R0, RZ, RZ, -R9 ;  /* 0x000000ffff007224 */ /* 0x000fc800078e0a09 */
[----:B------:R-:W-:-:S05]  /*0160*/  IMAD R0, R7, R0, R6 ;  /* 0x0000000007007224 */ /* 0x000fca00078e0206 */
[----:B------:R-:W-:-:S13]  /*0170*/  ISETP.GT.U32.AND P2, PT, R7, R0, PT ;  /* 0x000000000700720c */ /* 0x000fda0003f44070 */
[-C--:B------:R-:W-:Y:S01]  /*0180*/  @!P2 IADD3 R0, PT, PT, R0, -R7.reuse, RZ ;  /* 0x800000070000a210 */ /* 0x080fe20007ffe0ff */
[----:B------:R-:W-:Y:S01]  /*0190*/  @!P2 VIADD R9, R9, 0x1 ;  /* 0x000000010909a836 */ /* 0x000fe20000000000 */
[----:B------:R-:W-:Y:S02]  /*01a0*/  ISETP.NE.AND P2, PT, R3, RZ, PT ;  /* 0x000000ff0300720c */ /* 0x000fe40003f45270 */
[----:B------:R-:W-:Y:S02]  /*01b0*/  ISETP.GE.U32.AND P0, PT, R0, R7, PT ;  /* 0x000000070000720c */ /* 0x000fe40003f06070 */
[----:B------:R-:W0:Y:S11]  /*01c0*/  S2R R0, SR_TID.Y ;  /* 0x0000000000007919 */ /* 0x000e360000002200 */
[----:B------:R-:W-:-:S05]  /*01d0*/  @P0 IADD3 R9, PT, PT, R9, 0x1, RZ ;  /* 0x0000000109090810 */ /* 0x000fca0007ffe0ff */
[----:B------:R-:W-:Y:S01]  /*01e0*/  @!P1 IMAD.MOV R9, RZ, RZ, -R9 ;  /* 0x000000ffff099224 */ /* 0x000fe200078e0a09 */
[----:B------:R-:W-:-:S04]  /*01f0*/  @!P2 LOP3.LUT R9, RZ, R3, RZ, 0x33, !PT ;  /* 0x00000003ff09a212 */ /* 0x000fc800078e33ff */
[----:B------:R-:W-:Y:S01]  /*0200*/  ISETP.GE.AND P0, PT, R9, 0x1, PT ;  /* 0x000000010900780c */ /* 0x000fe20003f06270 */
[----:B0-----:R-:W-:-:S12]  /*0210*/  IMAD R11, R3, UR5, R0 ;  /* 0x00000005030b7c24 */ /* 0x001fd8000f8e0200 */
[----:B--2---:R-:W-:Y:S05]  /*0220*/  @!P0 BRA `(.L_x_0) ;  /* 0x0000000800348947 */ /* 0x004fea0003800000 */
[----:B------:R-:W0:Y:S01]  /*0230*/  S2UR UR5, SR_CgaCtaId ;  /* 0x00000000000579c3 */ /* 0x000e220000008800 */
[----:B------:R-:W-:Y:S01]  /*0240*/  IMAD R15, R0, R3, RZ ;  /* 0x00000003000f7224 */ /* 0x000fe200078e02ff */
[----:B------:R-:W-:Y:S01]  /*0250*/  UMOV UR4, 0x400 ;  /* 0x0000040000047882 */ /* 0x000fe20000000000 */
[----:B------:R-:W-:Y:S01]  /*0260*/  LOP3.LUT R12, R3, 0x7ffffff8, RZ, 0xc0, !PT ;  /* 0x7ffffff8030c7812 */ /* 0x000fe200078ec0ff */
[----:B------:R-:W-:Y:S01]  /*0270*/  UIADD3 UR4, UPT, UPT, UR4, 0x1000, URZ ;  /* 0x0000100004047890 */ /* 0x000fe2000fffe0ff */
[--C-:B------:R-:W-:Y:S01]  /*0280*/  IMAD.IADD R4, R15, 0x1, R8.reuse ;  /* 0x000000010f047824 */ /* 0x100fe200078e0208 */
[----:B------:R-:W-:Y:S01]  /*0290*/  LOP3.LUT R20, R3, 0x7, RZ, 0xc0, !PT ;  /* 0x0000000703147812 */ /* 0x000fe200078ec0ff */
[-C--:B------:R-:W-:Y:S01]  /*02a0*/  IMAD R10, R11, R2.reuse, R8 ;  /* 0x000000020b0a7224 */ /* 0x080fe200078e0208 */
[----:B------:R-:W-:Y:S01]  /*02b0*/  LOP3.LUT R14, R3, 0x3, RZ, 0xc0, !PT ;  /* 0x00000003030e7812 */ /* 0x000fe200078ec0ff */
[----:B------:R-:W-:Y:S01]  /*02c0*/  IMAD R4, R4, R2, R13 ;  /* 0x0000000204047224 */ /* 0x000fe200078e020d */
[----:B------:R-:W-:Y:S01]  /*02d0*/  MOV R18, RZ ;  /* 0x000000ff00127202 */ /* 0x000fe20000000f00 */
[----:B------:R-:W-:Y:S01]  /*02e0*/  IMAD.MOV R16, RZ, RZ, -R12 ;  /* 0x000000ffff107224 */ /* 0x000fe200078e0a0c */
[----:B0-----:R-:W-:-:S06]  /*02f0*/  ULEA UR4, UR5, UR4, 0x18 ;  /* 0x0000000405047291 */ /* 0x001fcc000f8ec0ff */
[----:B------:R-:W-:Y:S01]  /*0300*/  LEA R17, R4, UR4, 0x2 ;  /* 0x0000000404117c11 */ /* 0x000fe2000f8e10ff */
[----:B------:R-:W-:-:S06]  /*0310*/  UMOV UR4, URZ ;  /* 0x000000ff00047c82 */ /* 0x000fcc0008000000 */
.L_x_6:
[----:B0-----:R-:W0:Y:S08]  /*0320*/  LDC.64 R2, c[0x0][0x398] ;  /* 0x0000e600ff027b82 */ /* 0x001e300000000a00 */
[----:B------:R-:W1:Y:S08]  /*0330*/  LDC.64 R6, c[0x0][0x380] ;  /* 0x0000e000ff067b82 */ /* 0x000e700000000a00 */
[----:B------:R-:W2:Y:S01]  /*0340*/  LDC.64 R4, c[0x0][0x388] ;  /* 0x0000e200ff047b82 */ /* 0x000ea20000000a00 */
[----:B0-----:R-:W-:-:S02]  /*0350*/  IMAD R21, R3, UR4, R0 ;  /* 0x0000000403157c24 */ /* 0x001fc4000f8e0200 */
[----:B------:R-:W-:Y:S02]  /*0360*/  IMAD R19, R3, UR4, R10 ;  /* 0x0000000403137c24 */ /* 0x000fe4000f8e020a */
[----:B------:R-:W-:Y:S02]  /*0370*/  IMAD R21, R21, R2, R13 ;  /* 0x0000000215157224 */ /* 0x000fe400078e020d */
[----:B-1----:R-:W-:-:S06]  /*0380*/  IMAD.WIDE R6, R19, 0x4, R6 ;  /* 0x0000000413067825 */ /* 0x002fcc00078e0206 */
[----:B------:R-:W3:Y:S01]  /*0390*/  LDG.E R6, desc[UR10][R6.64] ;  /* 0x0000000a06067981 */ /* 0x000ee2000c1e1900 */
[----:B--2---:R-:W-:-:S06]  /*03a0*/  IMAD.WIDE R4, R21, 0x4, R4 ;  /* 0x0000000415047825 */ /* 0x004fcc00078e0204 */
[----:B------:R-:W2:Y:S01]  /*03b0*/  LDG.E R4, desc[UR10][R4.64] ;  /* 0x0000000a04047981 */ /* 0x000ea2000c1e1900 */
[----:B------:R-:W0:Y:S01]  /*03c0*/  S2UR UR6, SR_CgaCtaId ;  /* 0x00000000000679c3 */ /* 0x000e220000008800 */
[----:B------:R-:W-:Y:S01]  /*03d0*/  UMOV UR5, 0x400 ;  /* 0x0000040000057882 */ /* 0x000fe20000000000 */
[----:B------:R-:W-:Y:S02]  /*03e0*/  ISETP.GE.AND P1, PT, R3, 0x1, PT ;  /* 0x000000010300780c */ /* 0x000fe40003f26270 */
[----:B------:R-:W-:Y:S01]  /*03f0*/  IADD3 R19, PT, PT, R15, R8, RZ ;  /* 0x000000080f137210 */ /* 0x000fe20007ffe0ff */
[----:B------:R-:W-:-:S06]  /*0400*/  UIADD3 UR4, UPT, UPT, UR4, 0x1, URZ ;  /* 0x0000000104047890 */ /* 0x000fcc000fffe0ff */
[----:B------:R-:W-:Y:S01]  /*0410*/  ISETP.NE.AND P0, PT, R9, UR4, PT ;  /* 0x0000000409007c0c */ /* 0x000fe2000bf05270 */
[----:B0-----:R-:W-:-:S06]  /*0420*/  ULEA UR8, UR6, UR5, 0x18 ;  /* 0x0000000506087291 */ /* 0x001fcc000f8ec0ff */
[----:B------:R-:W-:-:S05]  /*0430*/  LEA R19, R19, UR8, 0x2 ;  /* 0x0000000813137c11 */ /* 0x000fca000f8e10ff */
[----:B---3--:R0:W-:Y:S04]  /*0440*/  STS [R19], R6 ;  /* 0x0000000613007388 */ /* 0x0081e80000000800 */
[----:B--2---:R0:W-:Y:S01]  /*0450*/  STS [R17], R4 ;  /* 0x0000000411007388 */ /* 0x0041e20000000800 */
[----:B------:R-:W-:Y:S06]  /*0460*/  BAR.SYNC.DEFER_BLOCKING 0x0 ;  /* 0x0000000000007b1d */ /* 0x000fec0000010000 */
[----:B------:R-:W-:Y:S05]  /*0470*/  @!P1 BRA `(.L_x_1) ;  /* 0x0000000400989947 */ /* 0x000fea0003800000 */
[----:B------:R-:W-:Y:S01]  /*0480*/  ISETP.GE.U32.AND P1, PT, R3, 0x8, PT ;  /* 0x000000080300780c */ /* 0x000fe20003f26070 */
[----:B0-----:R-:W-:-:S12]  /*0490*/  IMAD.MOV.U32 R4, RZ, RZ, RZ ;  /* 0x000000ffff047224 */ /* 0x001fd800078e00ff */
[----:B------:R-:W-:Y:S05]  /*04a0*/  @!P1 BRA `(.L_x_2) ;  /* 0x0000000000ac9947 */ /* 0x000fea0003800000 */
[----:B------:R-:W-:Y:S01]  /*04b0*/  UIADD3 UR7, UPT, UPT, UR5, 0x1000, URZ ;  /* 0x0000100005077890 */ /* 0x000fe2000fffe0ff */
[----:B------:R-:W-:Y:S02]  /*04c0*/  LEA R5, R15, UR8, 0x2 ;  /* 0x000000080f057c11 */ /* 0x000fe4000f8e10ff */
[----:B------:R-:W-:Y:S01]  /*04d0*/  MOV R4, R16 ;  /* 0x0000001000047202 */ /* 0x000fe20000000f00 */
[----:B------:R-:W-:Y:S02]  /*04e0*/  ULEA UR7, UR6, UR7, 0x18 ;  /* 0x0000000706077291 */ /* 0x000fe4000f8ec0ff */
[----:B------:R-:W-:-:S04]  /*04f0*/  VIADD R5, R5, 0x10 ;  /* 0x0000001005057836 */ /* 0x000fc80000000000 */
[----:B------:R-:W-:-:S07]  /*0500*/  LEA R6, R8, UR7, 0x2 ;  /* 0x0000000708067c11 */ /* 0x000fce000f8e10ff */
.L_x_3:
[----:B------:R-:W-:Y:S01]  /*0510*/  LDS R21, [R5+-0x10] ;  /* 0xfffff00005157984 */ /* 0x000fe20000000800 */
[C---:B------:R-:W-:Y:S01]  /*0520*/  LEA R26, R3.reuse, R6, 0x2 ;  /* 0x00000006031a7211 */ /* 0x040fe200078e10ff */
[----:B------:R-:W-:Y:S02]  /*0530*/  VIADD R4, R4, 0x8 ;  /* 0x0000000804047836 */ /* 0x000fe40000000000 */
[----:B------:R0:W1:Y:S02]  /*0540*/  LDS R23, [R6] ;  /* 0x0000000006177984 */ /* 0x0000640000000800 */
[C---:B------:R-:W-:Y:S01]  /*0550*/  IMAD R28, R3.reuse, 0x4, R26 ;  /* 0x00000004031c7824 */ /* 0x040fe200078e021a */
[----:B------:R-:W-:Y:S01]  /*0560*/  ISETP.NE.AND P1, PT, R4, RZ, PT ;  /* 0x000000ff0400720c */ /* 0x000fe20003f25270 */
[----:B------:R-:W-:Y:S03]  /*0570*/  LDS R7, [R5+-0xc] ;  /* 0xfffff40005077984 */ /* 0x000fe60000000800 */
[C---:B------:R-:W-:Y:S01]  /*0580*/  LEA R25, R3.reuse, R28, 0x2 ;  /* 0x0000001c03197211 */ /* 0x040fe200078e10ff */
[----:B------:R-:W2:Y:S01]  /*0590*/  LDS R26, [R26] ;  /* 0x000000001a1a7984 */ /* 0x000ea20000000800 */
[----:B0-----:R-:W-:-:S03]  /*05a0*/  LEA R6, R3, R6, 0x5 ;  /* 0x0000000603067211 */ /* 0x001fc600078e28ff */
[----:B------:R-:W-:Y:S04]  /*05b0*/  LDS R19, [R28] ;  /* 0x000000001c137984 */ /* 0x000fe80000000800 */
[----:B------:R-:W0:Y:S01]  /*05c0*/  LDS R22, [R5+-0x8] ;  /* 0xfffff80005167984 */ /* 0x000e220000000800 */
[----:B-1----:R-:W-:-:S03]  /*05d0*/  IMAD R24, R21, R23, R18 ;  /* 0x0000001715187224 */ /* 0x002fc600078e0212 */
[----:B------:R-:W-:Y:S04]  /*05e0*/  LDS R18, [R5+-0x4] ;  /* 0xfffffc0005127984 */ /* 0x000fe80000000800 */
[----:B------:R1:W3:Y:S01]  /*05f0*/  LDS R21, [R25] ;  /* 0x0000000019157984 */ /* 0x0002e20000000800 */
[----:B--2---:R-:W-:Y:S02]  /*0600*/  IMAD R7, R7, R26, R24 ;  /* 0x0000001a07077224 */ /* 0x004fe400078e0218 */
[C---:B------:R-:W-:Y:S01]  /*0610*/  IMAD R24, R3.reuse, 0x4, R25 ;  /* 0x0000000403187824 */ /* 0x040fe200078e0219 */
[----:B------:R-:W-:Y:S04]  /*0620*/  LDS R26, [R5+0x8] ;  /* 0x00000800051a7984 */ /* 0x000fe80000000800 */
[----:B------:R-:W-:Y:S01]  /*0630*/  LEA R23, R3, R24, 0x2 ;  /* 0x0000001803177211 */ /* 0x000fe200078e10ff */
[----:B0-----:R-:W-:-:S02]  /*0640*/  IMAD R19, R22, R19, R7 ;  /* 0x0000001316137224 */ /* 0x001fc400078e0207 */
[----:B------:R-:W-:Y:S02]  /*0650*/  LDS R7, [R5] ;  /* 0x0000000005077984 */ /* 0x000fe40000000800 */
[C---:B------:R-:W-:Y:S02]  /*0660*/  IMAD R28, R3.reuse, 0x4, R23 ;  /* 0x00000004031c7824 */ /* 0x040fe400078e0217 */
[----:B------:R-:W0:Y:S03]  /*0670*/  LDS R22, [R24] ;  /* 0x0000000018167984 */ /* 0x000e260000000800 */
[----:B-1----:R-:W-:Y:S01]  /*0680*/  LEA R25, R3, R28, 0x2 ;  /* 0x0000001c03197211 */ /* 0x002fe200078e10ff */
[----:B------:R-:W-:Y:S04]  /*0690*/  LDS R23, [R23] ;  /* 0x0000000017177984 */ /* 0x000fe80000000800 */
[----:B------:R-:W-:Y:S04]  /*06a0*/  LDS R28, [R28] ;  /* 0x000000001c1c7984 */ /* 0x000fe80000000800 */
[----:B------:R-:W-:Y:S01]  /*06b0*/  LDS R25, [R25] ;  /* 0x0000000019197984 */ /* 0x000fe20000000800 */
[----:B---3--:R-:W-:-:S03]  /*06c0*/  IMAD R19, R18, R21, R19 ;  /* 0x0000001512137224 */ /* 0x008fc600078e0213 */
[----:B------:R-:W1:Y:S04]  /*06d0*/  LDS R18, [R5+0x4] ;  /* 0x0000040005127984 */ /* 0x000e680000000800 */
[----:B------:R2:W3:Y:S02]  /*06e0*/  LDS R21, [R5+0xc] ;  /* 0x00000c0005157984 */ /* 0x0004e40000000800 */
[----:B--2---:R-:W-:Y:S02]  /*06f0*/  VIADD R5, R5, 0x20 ;  /* 0x0000002005057836 */ /* 0x004fe40000000000 */
[----:B0-----:R-:W-:-:S04]  /*0700*/  IMAD R7, R7, R22, R19 ;  /* 0x0000001607077224 */ /* 0x001fc800078e0213 */
[----:B-1----:R-:W-:-:S04]  /*0710*/  IMAD R7, R18, R23, R7 ;  /* 0x0000001712077224 */ /* 0x002fc800078e0207 */
[----:B------:R-:W-:-:S04]  /*0720*/  IMAD R7, R26, R28, R7 ;  /* 0x0000001c1a077224 */ /* 0x000fc800078e0207 */
[----:B---3--:R-:W-:Y:S01]  /*0730*/  IMAD R18, R21, R25, R7 ;  /* 0x0000001915127224 */ /* 0x008fe200078e0207 */
[----:B------:R-:W-:Y:S06]  /*0740*/  @P1 BRA `(.L_x_3) ;  /* 0xfffffffc00701947 */ /* 0x000fec000383ffff */
[----:B------:R-:W-:-:S07]  /*0750*/  MOV R4, R12 ;  /* 0x0000000c00047202 */ /* 0x000fce0000000f00 */
.L_x_2:
[----:B------:R-:W-:-:S13]  /*0760*/  ISETP.NE.AND P1, PT, R20, RZ, PT ;  /* 0x000000ff1400720c */ /* 0x000fda0003f25270 */
[----:B------:R-:W-:Y:S05]  /*0770*/  @!P1 BRA `(.L_x_1) ;  /* 0x0000000000d89947 */ /* 0x000fea0003800000 */
[----:B------:R-:W-:Y:S01]  /*0780*/  VIADD R5, R20, 0xffffffff ;  /* 0xffffffff14057836 */ /* 0x000fe20000000000 */
[----:B------:R-:W-:-:S04]  /*0790*/  ISETP.NE.AND P2, PT, R14, RZ, PT ;  /* 0x000000ff0e00720c */ /* 0x000fc80003f45270 */
[----:B------:R-:W-:-:S13]  /*07a0*/  ISETP.GE.U32.AND P1, PT, R5, 0x3, PT ;  /* 0x000000030500780c */ /* 0x000fda0003f26070 */
[----:B------:R-:W-:Y:S05]  /*07b0*/  @!P1 BRA `(.L_x_4) ;  /* 0x0000000000589947 */ /* 0x000fea0003800000 */
[----:B------:R-:W-:Y:S01]  /*07c0*/  UIADD3 UR7, UPT, UPT, UR5, 0x1000, URZ ;  /* 0x0000100005077890 */ /* 0x000fe2000fffe0ff */
[C---:B------:R-:W-:Y:S01]  /*07d0*/  IMAD R6, R4.reuse, R3, R8 ;  /* 0x0000000304067224 */ /* 0x040fe200078e0208 */
[----:B------:R-:W-:Y:S02]  /*07e0*/  IADD3 R5, PT, PT, R15, R4, RZ ;  /* 0x000000040f057210 */ /* 0x000fe40007ffe0ff */
[----:B------:R-:W-:Y:S01]  /*07f0*/  ULEA UR7, UR6, UR7, 0x18 ;  /* 0x0000000706077291 */ /* 0x000fe2000f8ec0ff */
[----:B------:R-:W-:Y:S02]  /*0800*/  IADD3 R4, PT, PT, R4, 0x4, RZ ;  /* 0x0000000404047810 */ /* 0x000fe40007ffe0ff */
[----:B------:R-:W-:-:S03]  /*0810*/  LEA R5, R5, UR8, 0x2 ;  /* 0x0000000805057c11 */ /* 0x000fc6000f8e10ff */
[----:B------:R-:W-:Y:S02]  /*0820*/  LEA R6, R6, UR7, 0x2 ;  /* 0x0000000706067c11 */ /* 0x000fe4000f8e10ff */
[----:B------:R-:W-:Y:S03]  /*0830*/  LDS R7, [R5] ;  /* 0x0000000005077984 */ /* 0x000fe60000000800 */
[C---:B------:R-:W-:Y:S01]  /*0840*/  IMAD R24, R3.reuse, 0x4, R6 ;  /* 0x0000000403187824 */ /* 0x040fe200078e0206 */
[----:B------:R-:W-:Y:S04]  /*0850*/  LDS R22, [R5+0x4] ;  /* 0x0000040005167984 */ /* 0x000fe80000000800 */
[----:B------:R-:W0:Y:S01]  /*0860*/  LDS R6, [R6] ;  /* 0x0000000006067984 */ /* 0x000e220000000800 */
[----:B------:R-:W-:-:S03]  /*0870*/  LEA R28, R3, R24, 0x2 ;  /* 0x00000018031c7211 */ /* 0x000fc600078e10ff */
[----:B------:R-:W1:Y:S02]  /*0880*/  LDS R24, [R24] ;  /* 0x0000000018187984 */ /* 0x000e640000000800 */
[----:B------:R-:W-:Y:S02]  /*0890*/  IMAD R21, R3, 0x4, R28 ;  /* 0x0000000403157824 */ /* 0x000fe400078e021c */
[----:B------:R-:W-:Y:S04]  /*08a0*/  LDS R26, [R5+0x8] ;  /* 0x00000800051a7984 */ /* 0x000fe80000000800 */
[----:B------:R-:W2:Y:S04]  /*08b0*/  LDS R28, [R28] ;  /* 0x000000001c1c7984 */ /* 0x000ea80000000800 */
[----:B------:R-:W-:Y:S04]  /*08c0*/  LDS R19, [R5+0xc] ;  /* 0x00000c0005137984 */ /* 0x000fe80000000800 */
[----:B------:R-:W3:Y:S01]  /*08d0*/  LDS R21, [R21] ;  /* 0x0000000015157984 */ /* 0x000ee20000000800 */
[----:B0-----:R-:W-:-:S04]  /*08e0*/  IMAD R7, R7, R6, R18 ;  /* 0x0000000607077224 */ /* 0x001fc800078e0212 */
[----:B-1----:R-:W-:-:S04]  /*08f0*/  IMAD R7, R22, R24, R7 ;  /* 0x0000001816077224 */ /* 0x002fc800078e0207 */
[----:B--2---:R-:W-:-:S04]  /*0900*/  IMAD R7, R26, R28, R7 ;  /* 0x0000001c1a077224 */ /* 0x004fc800078e0207 */
[----:B---3--:R-:W-:-:S07]  /*0910*/  IMAD R18, R19, R21, R7 ;  /* 0x0000001513127224 */ /* 0x008fce00078e0207 */
.L_x_4:
[----:B------:R-:W-:Y:S05]  /*0920*/  @!P2 BRA `(.L_x_1) ;  /* 0x00000000006ca947 */ /* 0x000fea0003800000 */
[----:B------:R-:W-:Y:S02]  /*0930*/  ISETP.NE.AND P1, PT, R14, 0x1, PT ;  /* 0x000000010e00780c */ /* 0x000fe40003f25270 */
[----:B------:R-:W-:-:S11]  /*0940*/  LOP3.LUT P2, RZ, R3, 0x1, RZ, 0xc0, !PT ;  /* 0x0000000103ff7812 */ /* 0x000fd6000784c0ff */
        /* <DEDUP_REMOVED lines=9> */
[----:B------:R-:W-:Y:S01]  /*09e0*/  IMAD R19, R3, 0x4, R6 ;  /* 0x0000000403137824 */ /* 0x000fe200078e0206 */
[----:B------:R-:W-:Y:S04]  /*09f0*/  LDS R22, [R5+0x4] ;  /* 0x0000040005167984 */ /* 0x000fe80000000800 */
[----:B------:R-:W0:Y:S04]  /*0a00*/  LDS R6, [R6] ;  /* 0x0000000006067984 */ /* 0x000e280000000800 */
[----:B------:R-:W1:Y:S01]  /*0a10*/  LDS R19, [R19] ;  /* 0x0000000013137984 */ /* 0x000e620000000800 */
[----:B0-----:R-:W-:-:S04]  /*0a20*/  IMAD R7, R7, R6, R18 ;  /* 0x0000000607077224 */ /* 0x001fc800078e0212 */
[----:B-1----:R-:W-:-:S07]  /*0a30*/  IMAD R18, R22, R19, R7 ;  /* 0x0000001316127224 */ /* 0x002fce00078e0207 */
.L_x_5:
[----:B------:R-:W-:Y:S05]  /*0a40*/  @!P2 BRA `(.L_x_1) ;  /* 0x000000000024a947 */ /* 0x000fea0003800000 */
[----:B------:R-:W-:Y:S01]  /*0a50*/  UIADD3 UR5, UPT, UPT, UR5, 0x1000, URZ ;  /* 0x0000100005057890 */ /* 0x000fe2000fffe0ff */
[----:B------:R-:W-:Y:S01]  /*0a60*/  IMAD R5, R4, R3, R8 ;  /* 0x0000000304057224 */ /* 0x000fe200078e0208 */
[----:B------:R-:W-:Y:S02]  /*0a70*/  IADD3 R3, PT, PT, R15, R4, RZ ;  /* 0x000000040f037210 */ /* 0x000fe40007ffe0ff */
[----:B------:R-:W-:Y:S02]  /*0a80*/  ULEA UR5, UR6, UR5, 0x18 ;  /* 0x0000000506057291 */ /* 0x000fe4000f8ec0ff */
[----:B------:R-:W-:-:S04]  /*0a90*/  LEA R3, R3, UR8, 0x2 ;  /* 0x0000000803037c11 */ /* 0x000fc8000f8e10ff */
[----:B------:R-:W-:Y:S02]  /*0aa0*/  LEA R5, R5, UR5, 0x2 ;  /* 0x0000000505057c11 */ /* 0x000fe4000f8e10ff */
[----:B------:R-:W-:Y:S04]  /*0ab0*/  LDS R3, [R3] ;  /* 0x0000000003037984 */ /* 0x000fe80000000800 */
[----:B------:R-:W0:Y:S02]  /*0ac0*/  LDS R5, [R5] ;  /* 0x0000000005057984 */ /* 0x000e240000000800 */
[----:B0-----:R-:W-:-:S07]  /*0ad0*/  IMAD R18, R3, R5, R18 ;  /* 0x0000000503127224 */ /* 0x001fce00078e0212 */
.L_x_1:
[----:B------:R-:W-:Y:S06]  /*0ae0*/  BAR.SYNC.DEFER_BLOCKING 0x0 ;  /* 0x0000000000007b1d */ /* 0x000fec0000010000 */
[----:B------:R-:W-:Y:S05]  /*0af0*/  @P0 BRA `(.L_x_6) ;  /* 0xfffffff800080947 */ /* 0x000fea000383ffff */
.L_x_0:
[----:B0-----:R-:W0:Y:S01]  /*0b00*/  LDC.64 R4, c[0x0][0x390] ;  /* 0x0000e400ff047b82 */ /* 0x001e220000000a00 */
[----:B------:R-:W-:-:S04]  /*0b10*/  IMAD R3, R11, R2, R13 ;  /* 0x000000020b037224 */ /* 0x000fc800078e020d */
[----:B0-----:R-:W-:-:S05]  /*0b20*/  IMAD.WIDE R2, R3, 0x4, R4 ;  /* 0x0000000403027825 */ /* 0x001fca00078e0204 */
[----:B------:R-:W-:Y:S01]  /*0b30*/  STG.E desc[UR10][R2.64], R18 ;  /* 0x0000001202007986 */ /* 0x000fe2000c10190a */
[----:B------:R-:W-:Y:S05]  /*0b40*/  EXIT ;  /* 0x000000000000794d */ /* 0x000fea0003800000 */
.L_x_7:
[----:B------:R-:W-:-:S00]  /*0b50*/  BRA `(.L_x_7) ;  /* 0xfffffffc00fc7947 */ /* 0x000fc0000383ffff */
[----:B------:R-:W-:-:S00]  /*0b60*/  NOP ;  /* 0x0000000000007918 */ /* 0x000fc00000000000 */
        /* <DEDUP_REMOVED lines=9> */
.L_x_8:


//--------------------- .nv.shared._Z11tiledMatMULPiS_S_ii --------------------------
	.section	.nv.shared._Z11tiledMatMULPiS_S_ii,"aw",@nobits
	.sectionflags	@""
	.align	4
.nv.shared._Z11tiledMatMULPiS_S_ii:
	.zero		9216


//--------------------- .nv.shared.reserved.0     --------------------------
	.section	.nv.shared.reserved.0,"aw",@nobits
	.weak		__nv_reservedSMEM_offset_0_alias
	.size		__nv_reservedSMEM_offset_0_alias, 0, 64
	.other		__nv_reservedSMEM_offset_0_alias,@"STO_CUDA_RESERVED_SHARED STV_DEFAULT"
__nv_reservedSMEM_offset_0_alias:
	.zero		0
	.zero		64


//--------------------- .nv.constant0._Z11tiledMatMULPiS_S_ii --------------------------
	.section	.nv.constant0._Z11tiledMatMULPiS_S_ii,"a",@progbits
	.sectionflags	@""
	.align	4
.nv.constant0._Z11tiledMatMULPiS_S_ii:
	.zero		928


//--------------------- SYMBOLS --------------------------

	.type		.nv.reservedSmem.offset0,@object
	.size		.nv.reservedSmem.offset0,0x4
	.type		.nv.reservedSmem.cap,@object
	.size		.nv.reservedSmem.cap,0x4
